//
// Generated by NVIDIA NVVM Compiler
//
// Compiler Build ID: CL-36424714
// Cuda compilation tools, release 13.0, V13.0.88
// Based on NVVM 20.0.0
//

.version 9.0
.target sm_100
.address_size 64

	// .globl	_ZN7kernels5hello16hello_world_implEv
.extern .func  (.param .b32 func_retval0) vprintf
(
	.param .b64 vprintf_param_0,
	.param .b64 vprintf_param_1
)
;
.global .align 1 .b8 $str[13] = {72, 101, 108, 108, 111, 32, 87, 111, 114, 108, 100, 10};

.visible .entry _ZN7kernels5hello16hello_world_implEv()
.maxntid 1
.minnctapersm 1
{
	.reg .pred 	%p<2>;
	.reg .b32 	%r<4>;
	.reg .b64 	%rd<3>;

	mov.u32 	%r1, %ctaid.x;
	setp.ne.s32 	%p1, %r1, 0;
	@%p1 bra 	$L__BB0_2;
	mov.u64 	%rd1, $str;
	cvta.global.u64 	%rd2, %rd1;
	{ // callseq 0, 0
	.param .b64 param0;
	st.param.b64 	[param0], %rd2;
	.param .b64 param1;
	st.param.b64 	[param1], 0;
	.param .b32 retval0;
	call.uni (retval0), 
	vprintf, 
	(
	param0, 
	param1
	);
	ld.param.b32 	%r2, [retval0];
	} // callseq 0
$L__BB0_2:
	ret;

}


// ===== COMPILED SASS (sm_100) =====

	.target	sm_100

	.elftype	@"ET_EXEC"


//--------------------- .note.nv.tkinfo           --------------------------
	.section	.note.nv.tkinfo,"",@"SHT_NOTE"
	.sectionflags	@"SHF_NOTE_NV_TKINFO"
	.tkinfo
        /*0018*/ 	.word	0x00000002
        /*0030*/ 	.string	""
        /*0030*/ 	.string	"ptxas"
        /*0030*/ 	.string	"Cuda compilation tools, release 13.0, V13.0.88"
        /*0030*/ 	.string	"Build cuda_13.0.r13.0/compiler.36424714_0"
        /*0030*/ 	.string	"-arch sm_100 -m 64 "



//--------------------- .note.nv.cuinfo           --------------------------
	.section	.note.nv.cuinfo,"",@"SHT_NOTE"
	.sectionflags	@"SHF_NOTE_NV_CUINFO"
        /*0018*/ 	.short	0x0002
        /*001a*/ 	.short	0x0064
        /*001c*/ 	.short	0x0082
	.zero		2


//--------------------- .nv.info                  --------------------------
	.section	.nv.info,"",@"SHT_CUDA_INFO"
	.align	4


	//----- nvinfo : EIATTR_REGCOUNT
	.align		4
        /*0000*/ 	.byte	0x04, 0x2f
        /*0002*/ 	.short	(.L_2 - .L_1)
	.align		4
.L_1:
        /*0004*/ 	.word	index@(_ZN7kernels5hello16hello_world_implEv)
        /*0008*/ 	.word	0x00000018


	//----- nvinfo : EIATTR_FRAME_SIZE
	.align		4
.L_2:
        /*000c*/ 	.byte	0x04, 0x11
        /*000e*/ 	.short	(.L_4 - .L_3)
	.align		4
.L_3:
        /*0010*/ 	.word	index@(_ZN7kernels5hello16hello_world_implEv)
        /*0014*/ 	.word	0x00000000


	//----- nvinfo : EIATTR_MIN_STACK_SIZE
	.align		4
.L_4:
        /*0018*/ 	.byte	0x04, 0x12
        /*001a*/ 	.short	(.L_6 - .L_5)
	.align		4
.L_5:
        /*001c*/ 	.word	index@(_ZN7kernels5hello16hello_world_implEv)
        /*0020*/ 	.word	0x00000000
.L_6:


//--------------------- .nv.compat                --------------------------
	.section	.nv.compat,"",@"SHT_CUDA_COMPAT_INFO"
	.align	4
        /*0000*/ 	.byte	0x02, 0x09, 0x00, 0x00, 0x02, 0x02, 0x01, 0x00, 0x02, 0x05, 0x05, 0x00, 0x03, 0x07, 0x01, 0x01
        /*0010*/ 	.byte	0x02, 0x03, 0x00, 0x00, 0x02, 0x06, 0x01, 0x00, 0x04, 0x0b, 0x08, 0x00, 0x09, 0x00, 0x00, 0x00
        /*0020*/ 	.byte	0x00, 0x00, 0x00, 0x00


//--------------------- .nv.info._ZN7kernels5hello16hello_world_implEv --------------------------
	.section	.nv.info._ZN7kernels5hello16hello_world_implEv,"",@"SHT_CUDA_INFO"
	.sectionflags	@""
	.align	4


	//----- nvinfo : EIATTR_CUDA_API_VERSION
	.align		4
        /*0000*/ 	.byte	0x04, 0x37
        /*0002*/ 	.short	(.L_8 - .L_7)
.L_7:
        /*0004*/ 	.word	0x00000082


	//----- nvinfo : EIATTR_SPARSE_MMA_MASK
	.align		4
.L_8:
        /*0008*/ 	.byte	0x03, 0x50
        /*000a*/ 	.short	0x0000


	//----- nvinfo : EIATTR_MAXREG_COUNT
	.align		4
        /*000c*/ 	.byte	0x03, 0x1b
        /*000e*/ 	.short	0x00ff


	//----- nvinfo : EIATTR_EXTERNS
	.align		4
        /*0010*/ 	.byte	0x04, 0x0f
        /*0012*/ 	.short	(.L_10 - .L_9)


	//   ....[0]....
	.align		4
.L_9:
        /*0014*/ 	.word	index@(vprintf)


	//----- nvinfo : EIATTR_MERCURY_ISA_VERSION
	.align		4
.L_10:
        /*0018*/ 	.byte	0x03, 0x5f
        /*001a*/ 	.short	0x0101


	//----- nvinfo : EIATTR_VRC_CTA_INIT_COUNT
	.align		4
        /*001c*/ 	.byte	0x02, 0x4a
	.zero		1
	.zero		1


	//----- nvinfo : EIATTR_SYSCALL_OFFSETS
	.align		4
        /*0020*/ 	.byte	0x04, 0x46
        /*0022*/ 	.short	(.L_12 - .L_11)


	//   ....[0]....
.L_11:
        /*0024*/ 	.word	0x000000b0


	//----- nvinfo : EIATTR_EXIT_INSTR_OFFSETS
	.align		4
.L_12:
        /*0028*/ 	.byte	0x04, 0x1c
        /*002a*/ 	.short	(.L_14 - .L_13)


	//   ....[0]....
.L_13:
        /*002c*/ 	.word	0x00000030


	//   ....[1]....
        /*0030*/ 	.word	0x000000c0


	//----- nvinfo : EIATTR_MAX_THREADS
	.align		4
.L_14:
        /*0034*/ 	.byte	0x04, 0x05
        /*0036*/ 	.short	(.L_16 - .L_15)
.L_15:
        /*0038*/ 	.word	0x00000001
        /*003c*/ 	.word	0x00000001
        /*0040*/ 	.word	0x00000001


	//----- nvinfo : EIATTR_SW_WAR
	.align		4
.L_16:
        /*0044*/ 	.byte	0x04, 0x36
        /*0046*/ 	.short	(.L_18 - .L_17)
.L_17:
        /*0048*/ 	.word	0x00000008
.L_18:


//--------------------- .nv.callgraph             --------------------------
	.section	.nv.callgraph,"",@"SHT_CUDA_CALLGRAPH"
	.align	4
	.sectionentsize	8
	.align		4
        /*0000*/ 	.word	0x00000000
	.align		4
        /*0004*/ 	.word	0xffffffff
	.align		4
        /*0008*/ 	.word	index@(_ZN7kernels5hello16hello_world_implEv)
	.align		4
        /*000c*/ 	.word	index@(vprintf)
	.align		4
        /*0010*/ 	.word	0x00000000
	.align		4
        /*0014*/ 	.word	0xfffffffe
	.align		4
        /*0018*/ 	.word	0x00000000
	.align		4
        /*001c*/ 	.word	0xfffffffd
	.align		4
        /*0020*/ 	.word	0x00000000
	.align		4
        /*0024*/ 	.word	0xfffffffc


//--------------------- .nv.constant4             --------------------------
	.section	.nv.constant4,"a",@progbits
	.align	8
	.align		8
.nv.constant4:
        /*0000*/ 	.dword	vprintf
	.align		8
        /*0008*/ 	.dword	$str


//--------------------- .text._ZN7kernels5hello16hello_world_implEv --------------------------
	.section	.text._ZN7kernels5hello16hello_world_implEv,"ax",@progbits
	.align	128
        .global         _ZN7kernels5hello16hello_world_implEv
        .type           _ZN7kernels5hello16hello_world_implEv,@function
        .size           _ZN7kernels5hello16hello_world_implEv,(.L_x_2 - _ZN7kernels5hello16hello_world_implEv)
        .other          _ZN7kernels5hello16hello_world_implEv,@"STO_CUDA_ENTRY STV_DEFAULT"
_ZN7kernels5hello16hello_world_implEv:
.text._ZN7kernels5hello16hello_world_implEv:
[----:B------:R-:W0:Y:S08]  /*0000*/  LDC R1, c[0x0][0x37c] ;  /* 0x0000df00ff017b82 */ /* 0x000e300000000800 */
[----:B------:R-:W1:Y:S02]  /*0010*/  S2UR UR4, SR_CTAID.X ;  /* 0x00000000000479c3 */ /* 0x000e640000002500 */
[----:B-1----:R-:W-:-:S13]  /*0020*/  ISETP.NE.AND P0, PT, RZ, UR4, PT ;  /* 0x00000004ff007c0c */ /* 0x002fda000bf05270 */
[----:B------:R-:W-:Y:S05]  /*0030*/  @P0 EXIT ;  /* 0x000000000000094d */ /* 0x000fea0003800000 */
[----:B------:R-:W-:Y:S01]  /*0040*/  MOV R0, 0x0 ;  /* 0x0000000000007802 */ /* 0x000fe20000000f00 */
[----:B------:R-:W1:Y:S01]  /*0050*/  LDCU.64 UR4, c[0x4][0x8] ;  /* 0x01000100ff0477ac */ /* 0x000e620008000a00 */
[----:B------:R-:W-:Y:S02]  /*0060*/  CS2R R6, SRZ ;  /* 0x0000000000067805 */ /* 0x000fe4000001ff00 */
[----:B------:R2:W3:Y:S01]  /*0070*/  LDC.64 R2, c[0x4][R0] ;  /* 0x0100000000027b82 */ /* 0x0004e20000000a00 */
[----:B-1----:R-:W-:Y:S02]  /*0080*/  IMAD.U32 R4, RZ, RZ, UR4 ;  /* 0x00000004ff047e24 */ /* 0x002fe4000f8e00ff */
[----:B--2---:R-:W-:-:S07]  /*0090*/  IMAD.U32 R5, RZ, RZ, UR5 ;  /* 0x00000005ff057e24 */ /* 0x004fce000f8e00ff */
[----:B------:R-:W-:-:S07]  /*00a0*/  LEPC R20, `(.L_x_0) ;  /* 0x000000001014794e */ /* 0x000fce0000000000 */
[----:B0--3--:R-:W-:Y:S05]  /*00b0*/  CALL.ABS.NOINC R2 ;  /* 0x0000000002007343 */ /* 0x009fea0003c00000 */
.L_x_0:
[----:B------:R-:W-:Y:S05]  /*00c0*/  EXIT ;  /* 0x000000000000794d */ /* 0x000fea0003800000 */
.L_x_1:
[----:B------:R-:W-:-:S00]  /*00d0*/  BRA `(.L_x_1) ;  /* 0xfffffffc00fc7947 */ /* 0x000fc0000383ffff */
[----:B------:R-:W-:-:S00]  /*00e0*/  NOP ;  /* 0x0000000000007918 */ /* 0x000fc00000000000 */
        /* <DEDUP_REMOVED lines=9> */
.L_x_2:


//--------------------- .nv.global.init           --------------------------
	.section	.nv.global.init,"aw",@progbits
.nv.global.init:
	.type		$str,@object
	.size		$str,(.L_0 - $str)
$str:
        /*0000*/ 	.byte	0x48, 0x65, 0x6c, 0x6c, 0x6f, 0x20, 0x57, 0x6f, 0x72, 0x6c, 0x64, 0x0a, 0x00
.L_0:


//--------------------- .nv.shared.reserved.0     --------------------------
	.section	.nv.shared.reserved.0,"aw",@nobits
	.weak		__nv_reservedSMEM_offset_0_alias
	.size		__nv_reservedSMEM_offset_0_alias, 0, 64
	.other		__nv_reservedSMEM_offset_0_alias,@"STO_CUDA_RESERVED_SHARED STV_DEFAULT"
__nv_reservedSMEM_offset_0_alias:
	.zero		0
	.zero		64


//--------------------- .nv.constant0._ZN7kernels5hello16hello_world_implEv --------------------------
	.section	.nv.constant0._ZN7kernels5hello16hello_world_implEv,"a",@progbits
	.sectionflags	@""
	.align	4
.nv.constant0._ZN7kernels5hello16hello_world_implEv:
	.zero		896


//--------------------- SYMBOLS --------------------------

	.type		.nv.reservedSmem.offset0,@object
	.size		.nv.reservedSmem.offset0,0x4
	.type		vprintf,@function
